//
// Generated by NVIDIA NVVM Compiler
//
// Compiler Build ID: CL-36424714
// Cuda compilation tools, release 13.0, V13.0.88
// Based on NVVM 20.0.0
//

.version 9.0
.target sm_100
.address_size 64

	// .globl	_Z14calculateAreasidPd

.visible .entry _Z14calculateAreasidPd(
	.param .u32 _Z14calculateAreasidPd_param_0,
	.param .f64 _Z14calculateAreasidPd_param_1,
	.param .u64 .ptr .align 1 _Z14calculateAreasidPd_param_2
)
{
	.reg .pred 	%p<3>;
	.reg .b32 	%r<3>;
	.reg .b64 	%rd<5>;
	.reg .b64 	%fd<10>;

	ld.param.u32 	%r2, [_Z14calculateAreasidPd_param_0];
	ld.param.f64 	%fd1, [_Z14calculateAreasidPd_param_1];
	ld.param.u64 	%rd1, [_Z14calculateAreasidPd_param_2];
	mov.u32 	%r1, %tid.x;
	setp.ge.s32 	%p1, %r1, %r2;
	@%p1 bra 	$L__BB0_2;
	cvt.rn.f64.u32 	%fd2, %r1;
	mul.f64 	%fd3, %fd1, %fd2;
	mul.f64 	%fd4, %fd3, %fd3;
	mov.f64 	%fd5, 0d3FF0000000000000;
	sub.f64 	%fd6, %fd5, %fd4;
	cvta.to.global.u64 	%rd2, %rd1;
	sqrt.rn.f64 	%fd7, %fd6;
	setp.lt.f64 	%p2, %fd6, 0d3CB0000000000000;
	selp.f64 	%fd8, 0d0000000000000000, %fd7, %p2;
	mul.f64 	%fd9, %fd1, %fd8;
	mul.wide.u32 	%rd3, %r1, 8;
	add.s64 	%rd4, %rd2, %rd3;
	st.global.f64 	[%rd4], %fd9;
$L__BB0_2:
	ret;

}


// ===== COMPILED SASS (sm_100) =====

	.target	sm_100

	.elftype	@"ET_EXEC"


//--------------------- .note.nv.tkinfo           --------------------------
	.section	.note.nv.tkinfo,"",@"SHT_NOTE"
	.sectionflags	@"SHF_NOTE_NV_TKINFO"
	.tkinfo
        /*0018*/ 	.word	0x00000002
        /*0030*/ 	.string	""
        /*0030*/ 	.string	"ptxas"
        /*0030*/ 	.string	"Cuda compilation tools, release 13.0, V13.0.88"
        /*0030*/ 	.string	"Build cuda_13.0.r13.0/compiler.36424714_0"
        /*0030*/ 	.string	"-arch sm_100 -m 64 "



//--------------------- .note.nv.cuinfo           --------------------------
	.section	.note.nv.cuinfo,"",@"SHT_NOTE"
	.sectionflags	@"SHF_NOTE_NV_CUINFO"
        /*0018*/ 	.short	0x0002
        /*001a*/ 	.short	0x0064
        /*001c*/ 	.short	0x0082
	.zero		2


//--------------------- .nv.info                  --------------------------
	.section	.nv.info,"",@"SHT_CUDA_INFO"
	.align	4


	//----- nvinfo : EIATTR_REGCOUNT
	.align		4
        /*0000*/ 	.byte	0x04, 0x2f
        /*0002*/ 	.short	(.L_1 - .L_0)
	.align		4
.L_0:
        /*0004*/ 	.word	index@(_Z14calculateAreasidPd)
        /*0008*/ 	.word	0x00000012


	//----- nvinfo : EIATTR_FRAME_SIZE
	.align		4
.L_1:
        /*000c*/ 	.byte	0x04, 0x11
        /*000e*/ 	.short	(.L_3 - .L_2)
	.align		4
.L_2:
        /*0010*/ 	.word	index@($__internal_0_$__cuda_sm20_dsqrt_rn_f64_mediumpath_v1)
        /*0014*/ 	.word	0x00000000


	//----- nvinfo : EIATTR_FRAME_SIZE
	.align		4
.L_3:
        /*0018*/ 	.byte	0x04, 0x11
        /*001a*/ 	.short	(.L_5 - .L_4)
	.align		4
.L_4:
        /*001c*/ 	.word	index@(_Z14calculateAreasidPd)
        /*0020*/ 	.word	0x00000000


	//----- nvinfo : EIATTR_MIN_STACK_SIZE
	.align		4
.L_5:
        /*0024*/ 	.byte	0x04, 0x12
        /*0026*/ 	.short	(.L_7 - .L_6)
	.align		4
.L_6:
        /*0028*/ 	.word	index@(_Z14calculateAreasidPd)
        /*002c*/ 	.word	0x00000000
.L_7:


//--------------------- .nv.compat                --------------------------
	.section	.nv.compat,"",@"SHT_CUDA_COMPAT_INFO"
	.align	4
        /*0000*/ 	.byte	0x02, 0x09, 0x00, 0x00, 0x02, 0x02, 0x01, 0x00, 0x02, 0x05, 0x05, 0x00, 0x03, 0x07, 0x01, 0x01
        /*0010*/ 	.byte	0x02, 0x03, 0x00, 0x00, 0x02, 0x06, 0x01, 0x00, 0x04, 0x0b, 0x08, 0x00, 0x01, 0x00, 0x00, 0x00
        /*0020*/ 	.byte	0x00, 0x00, 0x00, 0x00


//--------------------- .nv.info._Z14calculateAreasidPd --------------------------
	.section	.nv.info._Z14calculateAreasidPd,"",@"SHT_CUDA_INFO"
	.sectionflags	@""
	.align	4


	//----- nvinfo : EIATTR_CUDA_API_VERSION
	.align		4
        /*0000*/ 	.byte	0x04, 0x37
        /*0002*/ 	.short	(.L_9 - .L_8)
.L_8:
        /*0004*/ 	.word	0x00000082


	//----- nvinfo : EIATTR_KPARAM_INFO
	.align		4
.L_9:
        /*0008*/ 	.byte	0x04, 0x17
        /*000a*/ 	.short	(.L_11 - .L_10)
.L_10:
        /*000c*/ 	.word	0x00000000
        /*0010*/ 	.short	0x0002
        /*0012*/ 	.short	0x0010
        /*0014*/ 	.byte	0x00, 0xf5, 0x21, 0x00


	//----- nvinfo : EIATTR_KPARAM_INFO
	.align		4
.L_11:
        /*0018*/ 	.byte	0x04, 0x17
        /*001a*/ 	.short	(.L_13 - .L_12)
.L_12:
        /*001c*/ 	.word	0x00000000
        /*0020*/ 	.short	0x0001
        /*0022*/ 	.short	0x0008
        /*0024*/ 	.byte	0x00, 0xf0, 0x21, 0x00


	//----- nvinfo : EIATTR_KPARAM_INFO
	.align		4
.L_13:
        /*0028*/ 	.byte	0x04, 0x17
        /*002a*/ 	.short	(.L_15 - .L_14)
.L_14:
        /*002c*/ 	.word	0x00000000
        /*0030*/ 	.short	0x0000
        /*0032*/ 	.short	0x0000
        /*0034*/ 	.byte	0x00, 0xf0, 0x11, 0x00


	//----- nvinfo : EIATTR_SPARSE_MMA_MASK
	.align		4
.L_15:
        /*0038*/ 	.byte	0x03, 0x50
        /*003a*/ 	.short	0x0000


	//----- nvinfo : EIATTR_MAXREG_COUNT
	.align		4
        /*003c*/ 	.byte	0x03, 0x1b
        /*003e*/ 	.short	0x00ff


	//----- nvinfo : EIATTR_MERCURY_ISA_VERSION
	.align		4
        /*0040*/ 	.byte	0x03, 0x5f
        /*0042*/ 	.short	0x0101


	//----- nvinfo : EIATTR_VRC_CTA_INIT_COUNT
	.align		4
        /*0044*/ 	.byte	0x02, 0x4a
	.zero		1
	.zero		1


	//----- nvinfo : EIATTR_EXIT_INSTR_OFFSETS
	.align		4
        /*0048*/ 	.byte	0x04, 0x1c
        /*004a*/ 	.short	(.L_17 - .L_16)


	//   ....[0]....
.L_16:
        /*004c*/ 	.word	0x00000040


	//   ....[1]....
        /*0050*/ 	.word	0x00000280


	//----- nvinfo : EIATTR_CRS_STACK_SIZE
	.align		4
.L_17:
        /*0054*/ 	.byte	0x04, 0x1e
        /*0056*/ 	.short	(.L_19 - .L_18)
.L_18:
        /*0058*/ 	.word	0x00000000


	//----- nvinfo : EIATTR_CBANK_PARAM_SIZE
	.align		4
.L_19:
        /*005c*/ 	.byte	0x03, 0x19
        /*005e*/ 	.short	0x0018


	//----- nvinfo : EIATTR_PARAM_CBANK
	.align		4
        /*0060*/ 	.byte	0x04, 0x0a
        /*0062*/ 	.short	(.L_21 - .L_20)
	.align		4
.L_20:
        /*0064*/ 	.word	index@(.nv.constant0._Z14calculateAreasidPd)
        /*0068*/ 	.short	0x0380
        /*006a*/ 	.short	0x0018


	//----- nvinfo : EIATTR_SW_WAR
	.align		4
.L_21:
        /*006c*/ 	.byte	0x04, 0x36
        /*006e*/ 	.short	(.L_23 - .L_22)
.L_22:
        /*0070*/ 	.word	0x00000008
.L_23:


//--------------------- .nv.callgraph             --------------------------
	.section	.nv.callgraph,"",@"SHT_CUDA_CALLGRAPH"
	.align	4
	.sectionentsize	8
	.align		4
        /*0000*/ 	.word	0x00000000
	.align		4
        /*0004*/ 	.word	0xffffffff
	.align		4
        /*0008*/ 	.word	0x00000000
	.align		4
        /*000c*/ 	.word	0xfffffffe
	.align		4
        /*0010*/ 	.word	0x00000000
	.align		4
        /*0014*/ 	.word	0xfffffffd
	.align		4
        /*0018*/ 	.word	0x00000000
	.align		4
        /*001c*/ 	.word	0xfffffffc


//--------------------- .text._Z14calculateAreasidPd --------------------------
	.section	.text._Z14calculateAreasidPd,"ax",@progbits
	.align	128
        .global         _Z14calculateAreasidPd
        .type           _Z14calculateAreasidPd,@function
        .size           _Z14calculateAreasidPd,(.L_x_7 - _Z14calculateAreasidPd)
        .other          _Z14calculateAreasidPd,@"STO_CUDA_ENTRY STV_DEFAULT"
_Z14calculateAreasidPd:
.text._Z14calculateAreasidPd:
[----:B------:R-:W-:Y:S01]  /*0000*/  LDC R1, c[0x0][0x37c] ;  /* 0x0000df00ff017b82 */ /* 0x000fe20000000800 */
[----:B------:R-:W0:Y:S01]  /*0010*/  S2R R0, SR_TID.X ;  /* 0x0000000000007919 */ /* 0x000e220000002100 */
[----:B------:R-:W0:Y:S02]  /*0020*/  LDCU UR4, c[0x0][0x380] ;  /* 0x00007000ff0477ac */ /* 0x000e240008000800 */
[----:B0-----:R-:W-:-:S13]  /*0030*/  ISETP.GE.AND P0, PT, R0, UR4, PT ;  /* 0x0000000400007c0c */ /* 0x001fda000bf06270 */
[----:B------:R-:W-:Y:S05]  /*0040*/  @P0 EXIT ;  /* 0x000000000000094d */ /* 0x000fea0003800000 */
[----:B------:R-:W0:Y:S01]  /*0050*/  LDCU.64 UR4, c[0x0][0x388] ;  /* 0x00007100ff0477ac */ /* 0x000e220008000a00 */
[----:B------:R-:W0:Y:S01]  /*0060*/  I2F.F64.U32 R2, R0 ;  /* 0x0000000000027312 */ /* 0x000e220000201800 */
[----:B------:R-:W-:Y:S01]  /*0070*/  IMAD.MOV.U32 R8, RZ, RZ, 0x0 ;  /* 0x00000000ff087424 */ /* 0x000fe200078e00ff */
[----:B------:R-:W-:Y:S01]  /*0080*/  BSSY.RECONVERGENT B0, `(.L_x_0) ;  /* 0x0000017000007945 */ /* 0x000fe20003800200 */
[----:B------:R-:W-:Y:S01]  /*0090*/  IMAD.MOV.U32 R9, RZ, RZ, 0x3fd80000 ;  /* 0x3fd80000ff097424 */ /* 0x000fe200078e00ff */
[----:B0-----:R-:W-:Y:S01]  /*00a0*/  DMUL R2, R2, UR4 ;  /* 0x0000000402027c28 */ /* 0x001fe20008000000 */
[----:B------:R-:W0:Y:S07]  /*00b0*/  LDCU.64 UR4, c[0x0][0x358] ;  /* 0x00006b00ff0477ac */ /* 0x000e2e0008000a00 */
[----:B------:R-:W-:-:S06]  /*00c0*/  DFMA R2, -R2, R2, 1 ;  /* 0x3ff000000202742b */ /* 0x000fcc0000000102 */
[----:B------:R-:W1:Y:S04]  /*00d0*/  MUFU.RSQ64H R7, R3 ;  /* 0x0000000300077308 */ /* 0x000e680000001c00 */
[----:B------:R-:W-:-:S05]  /*00e0*/  VIADD R6, R3, 0xfcb00000 ;  /* 0xfcb0000003067836 */ /* 0x000fca0000000000 */
[----:B------:R-:W-:Y:S01]  /*00f0*/  ISETP.GE.U32.AND P0, PT, R6, 0x7ca00000, PT ;  /* 0x7ca000000600780c */ /* 0x000fe20003f06070 */
[----:B-1----:R-:W-:-:S08]  /*0100*/  DMUL R4, R6, R6 ;  /* 0x0000000606047228 */ /* 0x002fd00000000000 */
[----:B------:R-:W-:-:S08]  /*0110*/  DFMA R4, R2, -R4, 1 ;  /* 0x3ff000000204742b */ /* 0x000fd00000000804 */
[----:B------:R-:W-:Y:S02]  /*0120*/  DFMA R8, R4, R8, 0.5 ;  /* 0x3fe000000408742b */ /* 0x000fe40000000008 */
[----:B------:R-:W-:-:S08]  /*0130*/  DMUL R4, R6, R4 ;  /* 0x0000000406047228 */ /* 0x000fd00000000000 */
[----:B------:R-:W-:-:S08]  /*0140*/  DFMA R8, R8, R4, R6 ;  /* 0x000000040808722b */ /* 0x000fd00000000006 */
[----:B------:R-:W-:Y:S02]  /*0150*/  DMUL R10, R2, R8 ;  /* 0x00000008020a7228 */ /* 0x000fe40000000000 */
[----:B------:R-:W-:Y:S01]  /*0160*/  IADD3 R15, PT, PT, R9, -0x100000, RZ ;  /* 0xfff00000090f7810 */ /* 0x000fe20007ffe0ff */
[----:B------:R-:W-:-:S05]  /*0170*/  IMAD.MOV.U32 R14, RZ, RZ, R8 ;  /* 0x000000ffff0e7224 */ /* 0x000fca00078e0008 */
[----:B------:R-:W-:-:S08]  /*0180*/  DFMA R12, R10, -R10, R2 ;  /* 0x8000000a0a0c722b */ /* 0x000fd00000000002 */
[----:B------:R-:W-:Y:S01]  /*0190*/  DFMA R4, R12, R14, R10 ;  /* 0x0000000e0c04722b */ /* 0x000fe2000000000a */
[----:B0-----:R-:W-:Y:S10]  /*01a0*/  @!P0 BRA `(.L_x_1) ;  /* 0x0000000000108947 */ /* 0x001ff40003800000 */
[----:B------:R-:W-:-:S07]  /*01b0*/  MOV R4, 0x1d0 ;  /* 0x000001d000047802 */ /* 0x000fce0000000f00 */
[----:B------:R-:W-:Y:S05]  /*01c0*/  CALL.REL.NOINC `($__internal_0_$__cuda_sm20_dsqrt_rn_f64_mediumpath_v1) ;  /* 0x0000000000307944 */ /* 0x000fea0003c00000 */
[----:B------:R-:W-:Y:S01]  /*01d0*/  IMAD.MOV.U32 R4, RZ, RZ, R6 ;  /* 0x000000ffff047224 */ /* 0x000fe200078e0006 */
[----:B------:R-:W-:-:S07]  /*01e0*/  MOV R5, R7 ;  /* 0x0000000700057202 */ /* 0x000fce0000000f00 */
.L_x_1:
[----:B------:R-:W-:Y:S05]  /*01f0*/  BSYNC.RECONVERGENT B0 ;  /* 0x0000000000007941 */ /* 0x000fea0003800200 */
.L_x_0:
[----:B------:R-:W0:Y:S01]  /*0200*/  LDC.64 R6, c[0x0][0x390] ;  /* 0x0000e400ff067b82 */ /* 0x000e220000000a00 */
[----:B------:R-:W1:Y:S01]  /*0210*/  LDCU.64 UR6, c[0x0][0x388] ;  /* 0x00007100ff0677ac */ /* 0x000e620008000a00 */
[----:B------:R-:W-:-:S06]  /*0220*/  DSETP.GEU.AND P0, PT, R2, 2.2204460492503130808e-16, PT ;  /* 0x3cb000000200742a */ /* 0x000fcc0003f0e000 */
[----:B------:R-:W-:Y:S02]  /*0230*/  FSEL R2, R4, RZ, P0 ;  /* 0x000000ff04027208 */ /* 0x000fe40000000000 */
[----:B------:R-:W-:-:S06]  /*0240*/  FSEL R3, R5, RZ, P0 ;  /* 0x000000ff05037208 */ /* 0x000fcc0000000000 */
[----:B-1----:R-:W-:Y:S01]  /*0250*/  DMUL R2, R2, UR6 ;  /* 0x0000000602027c28 */ /* 0x002fe20008000000 */
[----:B0-----:R-:W-:-:S06]  /*0260*/  IMAD.WIDE.U32 R4, R0, 0x8, R6 ;  /* 0x0000000800047825 */ /* 0x001fcc00078e0006 */
[----:B------:R-:W-:Y:S01]  /*0270*/  STG.E.64 desc[UR4][R4.64], R2 ;  /* 0x0000000204007986 */ /* 0x000fe2000c101b04 */
[----:B------:R-:W-:Y:S05]  /*0280*/  EXIT ;  /* 0x000000000000794d */ /* 0x000fea0003800000 */
        .weak           $__internal_0_$__cuda_sm20_dsqrt_rn_f64_mediumpath_v1
        .type           $__internal_0_$__cuda_sm20_dsqrt_rn_f64_mediumpath_v1,@function
        .size           $__internal_0_$__cuda_sm20_dsqrt_rn_f64_mediumpath_v1,(.L_x_7 - $__internal_0_$__cuda_sm20_dsqrt_rn_f64_mediumpath_v1)
$__internal_0_$__cuda_sm20_dsqrt_rn_f64_mediumpath_v1:
[----:B------:R-:W-:Y:S01]  /*0290*/  ISETP.GE.U32.AND P0, PT, R6, -0x3400000, PT ;  /* 0xfcc000000600780c */ /* 0x000fe20003f06070 */
[----:B------:R-:W-:Y:S01]  /*02a0*/  BSSY.RECONVERGENT B1, `(.L_x_2) ;  /* 0x0000024000017945 */ /* 0x000fe20003800200 */
[----:B------:R-:W-:-:S11]  /*02b0*/  IMAD.MOV.U32 R9, RZ, RZ, R15 ;  /* 0x000000ffff097224 */ /* 0x000fd600078e000f */
[----:B------:R-:W-:Y:S05]  /*02c0*/  @!P0 BRA `(.L_x_3) ;  /* 0x0000000000208947 */ /* 0x000fea0003800000 */
[----:B------:R-:W-:-:S10]  /*02d0*/  DFMA.RM R8, R12, R8, R10 ;  /* 0x000000080c08722b */ /* 0x000fd4000000400a */
[----:B------:R-:W-:-:S05]  /*02e0*/  IADD3 R10, P0, PT, R8, 0x1, RZ ;  /* 0x00000001080a7810 */ /* 0x000fca0007f1e0ff */
[----:B------:R-:W-:-:S06]  /*02f0*/  IMAD.X R11, RZ, RZ, R9, P0 ;  /* 0x000000ffff0b7224 */ /* 0x000fcc00000e0609 */
[----:B------:R-:W-:-:S08]  /*0300*/  DFMA.RP R6, -R8, R10, R2 ;  /* 0x0000000a0806722b */ /* 0x000fd00000008102 */
[----:B------:R-:W-:-:S06]  /*0310*/  DSETP.GT.AND P0, PT, R6, RZ, PT ;  /* 0x000000ff0600722a */ /* 0x000fcc0003f04000 */
[----:B------:R-:W-:Y:S02]  /*0320*/  FSEL R6, R10, R8, P0 ;  /* 0x000000080a067208 */ /* 0x000fe40000000000 */
[----:B------:R-:W-:Y:S01]  /*0330*/  FSEL R7, R11, R9, P0 ;  /* 0x000000090b077208 */ /* 0x000fe20000000000 */
[----:B------:R-:W-:Y:S06]  /*0340*/  BRA `(.L_x_4) ;  /* 0x0000000000647947 */ /* 0x000fec0003800000 */
.L_x_3:
[----:B------:R-:W-:-:S14]  /*0350*/  DSETP.NE.AND P0, PT, R2, RZ, PT ;  /* 0x000000ff0200722a */ /* 0x000fdc0003f05000 */
[----:B------:R-:W-:Y:S05]  /*0360*/  @!P0 BRA `(.L_x_5) ;  /* 0x0000000000588947 */ /* 0x000fea0003800000 */
[----:B------:R-:W-:-:S13]  /*0370*/  ISETP.GE.AND P0, PT, R3, RZ, PT ;  /* 0x000000ff0300720c */ /* 0x000fda0003f06270 */
[----:B------:R-:W-:Y:S01]  /*0380*/  @!P0 MOV R6, 0x0 ;  /* 0x0000000000068802 */ /* 0x000fe20000000f00 */
[----:B------:R-:W-:Y:S01]  /*0390*/  @!P0 IMAD.MOV.U32 R7, RZ, RZ, -0x80000 ;  /* 0xfff80000ff078424 */ /* 0x000fe200078e00ff */
[----:B------:R-:W-:Y:S06]  /*03a0*/  @!P0 BRA `(.L_x_4) ;  /* 0x00000000004c8947 */ /* 0x000fec0003800000 */
[----:B------:R-:W-:-:S13]  /*03b0*/  ISETP.GT.AND P0, PT, R3, 0x7fefffff, PT ;  /* 0x7fefffff0300780c */ /* 0x000fda0003f04270 */
[----:B------:R-:W-:Y:S05]  /*03c0*/  @P0 BRA `(.L_x_5) ;  /* 0x0000000000400947 */ /* 0x000fea0003800000 */
[----:B------:R-:W-:Y:S01]  /*03d0*/  DMUL R6, R2, 8.11296384146066816958e+31 ;  /* 0x4690000002067828 */ /* 0x000fe20000000000 */
[----:B------:R-:W-:Y:S01]  /*03e0*/  IMAD.MOV.U32 R8, RZ, RZ, RZ ;  /* 0x000000ffff087224 */ /* 0x000fe200078e00ff */
[----:B------:R-:W-:Y:S01]  /*03f0*/  MOV R12, 0x0 ;  /* 0x00000000000c7802 */ /* 0x000fe20000000f00 */
[----:B------:R-:W-:-:S03]  /*0400*/  IMAD.MOV.U32 R13, RZ, RZ, 0x3fd80000 ;  /* 0x3fd80000ff0d7424 */ /* 0x000fc600078e00ff */
[----:B------:R-:W0:Y:S02]  /*0410*/  MUFU.RSQ64H R9, R7 ;  /* 0x0000000700097308 */ /* 0x000e240000001c00 */
[----:B0-----:R-:W-:-:S08]  /*0420*/  DMUL R10, R8, R8 ;  /* 0x00000008080a7228 */ /* 0x001fd00000000000 */
[----:B------:R-:W-:-:S08]  /*0430*/  DFMA R10, R6, -R10, 1 ;  /* 0x3ff00000060a742b */ /* 0x000fd0000000080a */
[----:B------:R-:W-:Y:S02]  /*0440*/  DFMA R12, R10, R12, 0.5 ;  /* 0x3fe000000a0c742b */ /* 0x000fe4000000000c */
[----:B------:R-:W-:-:S08]  /*0450*/  DMUL R10, R8, R10 ;  /* 0x0000000a080a7228 */ /* 0x000fd00000000000 */
[----:B------:R-:W-:-:S08]  /*0460*/  DFMA R10, R12, R10, R8 ;  /* 0x0000000a0c0a722b */ /* 0x000fd00000000008 */
[----:B------:R-:W-:Y:S02]  /*0470*/  DMUL R8, R6, R10 ;  /* 0x0000000a06087228 */ /* 0x000fe40000000000 */
[----:B------:R-:W-:-:S06]  /*0480*/  VIADD R11, R11, 0xfff00000 ;  /* 0xfff000000b0b7836 */ /* 0x000fcc0000000000 */
[----:B------:R-:W-:-:S08]  /*0490*/  DFMA R12, R8, -R8, R6 ;  /* 0x80000008080c722b */ /* 0x000fd00000000006 */
[----:B------:R-:W-:-:S10]  /*04a0*/  DFMA R6, R10, R12, R8 ;  /* 0x0000000c0a06722b */ /* 0x000fd40000000008 */
[----:B------:R-:W-:Y:S01]  /*04b0*/  IADD3 R7, PT, PT, R7, -0x3500000, RZ ;  /* 0xfcb0000007077810 */ /* 0x000fe20007ffe0ff */
[----:B------:R-:W-:Y:S06]  /*04c0*/  BRA `(.L_x_4) ;  /* 0x0000000000047947 */ /* 0x000fec0003800000 */
.L_x_5:
[----:B------:R-:W-:-:S11]  /*04d0*/  DADD R6, R2, R2 ;  /* 0x0000000002067229 */ /* 0x000fd60000000002 */
.L_x_4:
[----:B------:R-:W-:Y:S05]  /*04e0*/  BSYNC.RECONVERGENT B1 ;  /* 0x0000000000017941 */ /* 0x000fea0003800200 */
.L_x_2:
[----:B------:R-:W-:-:S04]  /*04f0*/  IMAD.MOV.U32 R5, RZ, RZ, 0x0 ;  /* 0x00000000ff057424 */ /* 0x000fc800078e00ff */
[----:B------:R-:W-:Y:S05]  /*0500*/  RET.REL.NODEC R4 `(_Z14calculateAreasidPd) ;  /* 0xfffffff804bc7950 */ /* 0x000fea0003c3ffff */
.L_x_6:
[----:B------:R-:W-:-:S00]  /*0510*/  BRA `(.L_x_6) ;  /* 0xfffffffc00fc7947 */ /* 0x000fc0000383ffff */
[----:B------:R-:W-:-:S00]  /*0520*/  NOP ;  /* 0x0000000000007918 */ /* 0x000fc00000000000 */
        /* <DEDUP_REMOVED lines=13> */
.L_x_7:


//--------------------- .nv.shared.reserved.0     --------------------------
	.section	.nv.shared.reserved.0,"aw",@nobits
	.weak		__nv_reservedSMEM_offset_0_alias
	.size		__nv_reservedSMEM_offset_0_alias, 0, 64
	.other		__nv_reservedSMEM_offset_0_alias,@"STO_CUDA_RESERVED_SHARED STV_DEFAULT"
__nv_reservedSMEM_offset_0_alias:
	.zero		0
	.zero		64


//--------------------- .nv.constant0._Z14calculateAreasidPd --------------------------
	.section	.nv.constant0._Z14calculateAreasidPd,"a",@progbits
	.sectionflags	@""
	.align	4
.nv.constant0._Z14calculateAreasidPd:
	.zero		920


//--------------------- SYMBOLS --------------------------

	.type		.nv.reservedSmem.offset0,@object
	.size		.nv.reservedSmem.offset0,0x4
